//
// Generated by NVIDIA NVVM Compiler
//
// Compiler Build ID: CL-36424714
// Cuda compilation tools, release 13.0, V13.0.88
// Based on NVVM 20.0.0
//

.version 9.0
.target sm_100
.address_size 64

	// .globl	_Z27SegmentedSumReductionKernelPfS_
// _ZZ27SegmentedSumReductionKernelPfS_E7input_s has been demoted

.visible .entry _Z27SegmentedSumReductionKernelPfS_(
	.param .u64 .ptr .align 1 _Z27SegmentedSumReductionKernelPfS__param_0,
	.param .u64 .ptr .align 1 _Z27SegmentedSumReductionKernelPfS__param_1
)
{
	.reg .pred 	%p<5>;
	.reg .b32 	%r<16>;
	.reg .b32 	%f<9>;
	.reg .b64 	%rd<9>;
	// demoted variable
	.shared .align 4 .b8 _ZZ27SegmentedSumReductionKernelPfS_E7input_s[1024];
	ld.param.u64 	%rd2, [_Z27SegmentedSumReductionKernelPfS__param_0];
	ld.param.u64 	%rd1, [_Z27SegmentedSumReductionKernelPfS__param_1];
	cvta.to.global.u64 	%rd3, %rd2;
	mov.u32 	%r15, %ntid.x;
	mov.u32 	%r6, %ctaid.x;
	mul.lo.s32 	%r7, %r15, %r6;
	shl.b32 	%r8, %r7, 1;
	mov.u32 	%r2, %tid.x;
	add.s32 	%r9, %r8, %r2;
	mul.wide.u32 	%rd4, %r9, 4;
	add.s64 	%rd5, %rd3, %rd4;
	ld.global.f32 	%f1, [%rd5];
	add.s32 	%r10, %r9, 256;
	mul.wide.u32 	%rd6, %r10, 4;
	add.s64 	%rd7, %rd3, %rd6;
	ld.global.f32 	%f2, [%rd7];
	add.f32 	%f3, %f1, %f2;
	shl.b32 	%r11, %r2, 2;
	mov.u32 	%r12, _ZZ27SegmentedSumReductionKernelPfS_E7input_s;
	add.s32 	%r3, %r12, %r11;
	st.shared.f32 	[%r3], %f3;
	bar.sync 	0;
	setp.lt.u32 	%p1, %r15, 2;
	@%p1 bra 	$L__BB0_4;
$L__BB0_1:
	shr.u32 	%r5, %r15, 1;
	bar.sync 	0;
	setp.ge.u32 	%p2, %r2, %r5;
	@%p2 bra 	$L__BB0_3;
	shl.b32 	%r13, %r5, 2;
	add.s32 	%r14, %r3, %r13;
	ld.shared.f32 	%f4, [%r14];
	ld.shared.f32 	%f5, [%r3];
	add.f32 	%f6, %f4, %f5;
	st.shared.f32 	[%r3], %f6;
$L__BB0_3:
	setp.gt.u32 	%p3, %r15, 3;
	mov.u32 	%r15, %r5;
	@%p3 bra 	$L__BB0_1;
$L__BB0_4:
	setp.ne.s32 	%p4, %r2, 0;
	@%p4 bra 	$L__BB0_6;
	ld.shared.f32 	%f7, [_ZZ27SegmentedSumReductionKernelPfS_E7input_s];
	cvta.to.global.u64 	%rd8, %rd1;
	atom.global.add.f32 	%f8, [%rd8], %f7;
$L__BB0_6:
	ret;

}


// ===== COMPILED SASS (sm_100) =====

	.target	sm_100

	.elftype	@"ET_EXEC"


//--------------------- .note.nv.tkinfo           --------------------------
	.section	.note.nv.tkinfo,"",@"SHT_NOTE"
	.sectionflags	@"SHF_NOTE_NV_TKINFO"
	.tkinfo
        /*0018*/ 	.word	0x00000002
        /*0030*/ 	.string	""
        /*0030*/ 	.string	"ptxas"
        /*0030*/ 	.string	"Cuda compilation tools, release 13.0, V13.0.88"
        /*0030*/ 	.string	"Build cuda_13.0.r13.0/compiler.36424714_0"
        /*0030*/ 	.string	"-arch sm_100 -m 64 "



//--------------------- .note.nv.cuinfo           --------------------------
	.section	.note.nv.cuinfo,"",@"SHT_NOTE"
	.sectionflags	@"SHF_NOTE_NV_CUINFO"
        /*0018*/ 	.short	0x0002
        /*001a*/ 	.short	0x0064
        /*001c*/ 	.short	0x0082
	.zero		2


//--------------------- .nv.info                  --------------------------
	.section	.nv.info,"",@"SHT_CUDA_INFO"
	.align	4


	//----- nvinfo : EIATTR_REGCOUNT
	.align		4
        /*0000*/ 	.byte	0x04, 0x2f
        /*0002*/ 	.short	(.L_1 - .L_0)
	.align		4
.L_0:
        /*0004*/ 	.word	index@(_Z27SegmentedSumReductionKernelPfS_)
        /*0008*/ 	.word	0x0000000c


	//----- nvinfo : EIATTR_FRAME_SIZE
	.align		4
.L_1:
        /*000c*/ 	.byte	0x04, 0x11
        /*000e*/ 	.short	(.L_3 - .L_2)
	.align		4
.L_2:
        /*0010*/ 	.word	index@(_Z27SegmentedSumReductionKernelPfS_)
        /*0014*/ 	.word	0x00000000


	//----- nvinfo : EIATTR_MIN_STACK_SIZE
	.align		4
.L_3:
        /*0018*/ 	.byte	0x04, 0x12
        /*001a*/ 	.short	(.L_5 - .L_4)
	.align		4
.L_4:
        /*001c*/ 	.word	index@(_Z27SegmentedSumReductionKernelPfS_)
        /*0020*/ 	.word	0x00000000
.L_5:


//--------------------- .nv.compat                --------------------------
	.section	.nv.compat,"",@"SHT_CUDA_COMPAT_INFO"
	.align	4
        /*0000*/ 	.byte	0x02, 0x09, 0x00, 0x00, 0x02, 0x02, 0x01, 0x00, 0x02, 0x05, 0x05, 0x00, 0x03, 0x07, 0x01, 0x01
        /*0010*/ 	.byte	0x02, 0x03, 0x00, 0x00, 0x02, 0x06, 0x01, 0x00, 0x04, 0x0b, 0x08, 0x00, 0x09, 0x00, 0x00, 0x00
        /*0020*/ 	.byte	0x00, 0x00, 0x00, 0x00


//--------------------- .nv.info._Z27SegmentedSumReductionKernelPfS_ --------------------------
	.section	.nv.info._Z27SegmentedSumReductionKernelPfS_,"",@"SHT_CUDA_INFO"
	.sectionflags	@""
	.align	4


	//----- nvinfo : EIATTR_CUDA_API_VERSION
	.align		4
        /*0000*/ 	.byte	0x04, 0x37
        /*0002*/ 	.short	(.L_7 - .L_6)
.L_6:
        /*0004*/ 	.word	0x00000082


	//----- nvinfo : EIATTR_KPARAM_INFO
	.align		4
.L_7:
        /*0008*/ 	.byte	0x04, 0x17
        /*000a*/ 	.short	(.L_9 - .L_8)
.L_8:
        /*000c*/ 	.word	0x00000000
        /*0010*/ 	.short	0x0001
        /*0012*/ 	.short	0x0008
        /*0014*/ 	.byte	0x00, 0xf5, 0x21, 0x00


	//----- nvinfo : EIATTR_KPARAM_INFO
	.align		4
.L_9:
        /*0018*/ 	.byte	0x04, 0x17
        /*001a*/ 	.short	(.L_11 - .L_10)
.L_10:
        /*001c*/ 	.word	0x00000000
        /*0020*/ 	.short	0x0000
        /*0022*/ 	.short	0x0000
        /*0024*/ 	.byte	0x00, 0xf5, 0x21, 0x00


	//----- nvinfo : EIATTR_SPARSE_MMA_MASK
	.align		4
.L_11:
        /*0028*/ 	.byte	0x03, 0x50
        /*002a*/ 	.short	0x0000


	//----- nvinfo : EIATTR_MAXREG_COUNT
	.align		4
        /*002c*/ 	.byte	0x03, 0x1b
        /*002e*/ 	.short	0x00ff


	//----- nvinfo : EIATTR_NUM_BARRIERS
	.align		4
        /*0030*/ 	.byte	0x02, 0x4c
        /*0032*/ 	.byte	0x01
	.zero		1


	//----- nvinfo : EIATTR_MERCURY_ISA_VERSION
	.align		4
        /*0034*/ 	.byte	0x03, 0x5f
        /*0036*/ 	.short	0x0101


	//----- nvinfo : EIATTR_VRC_CTA_INIT_COUNT
	.align		4
        /*0038*/ 	.byte	0x02, 0x4a
	.zero		1
	.zero		1


	//----- nvinfo : EIATTR_EXIT_INSTR_OFFSETS
	.align		4
        /*003c*/ 	.byte	0x04, 0x1c
        /*003e*/ 	.short	(.L_13 - .L_12)


	//   ....[0]....
.L_12:
        /*0040*/ 	.word	0x00000230


	//   ....[1]....
        /*0044*/ 	.word	0x000002a0


	//----- nvinfo : EIATTR_CBANK_PARAM_SIZE
	.align		4
.L_13:
        /*0048*/ 	.byte	0x03, 0x19
        /*004a*/ 	.short	0x0010


	//----- nvinfo : EIATTR_PARAM_CBANK
	.align		4
        /*004c*/ 	.byte	0x04, 0x0a
        /*004e*/ 	.short	(.L_15 - .L_14)
	.align		4
.L_14:
        /*0050*/ 	.word	index@(.nv.constant0._Z27SegmentedSumReductionKernelPfS_)
        /*0054*/ 	.short	0x0380
        /*0056*/ 	.short	0x0010


	//----- nvinfo : EIATTR_SW_WAR
	.align		4
.L_15:
        /*0058*/ 	.byte	0x04, 0x36
        /*005a*/ 	.short	(.L_17 - .L_16)
.L_16:
        /*005c*/ 	.word	0x00000008
.L_17:


//--------------------- .nv.callgraph             --------------------------
	.section	.nv.callgraph,"",@"SHT_CUDA_CALLGRAPH"
	.align	4
	.sectionentsize	8
	.align		4
        /*0000*/ 	.word	0x00000000
	.align		4
        /*0004*/ 	.word	0xffffffff
	.align		4
        /*0008*/ 	.word	0x00000000
	.align		4
        /*000c*/ 	.word	0xfffffffe
	.align		4
        /*0010*/ 	.word	0x00000000
	.align		4
        /*0014*/ 	.word	0xfffffffd
	.align		4
        /*0018*/ 	.word	0x00000000
	.align		4
        /*001c*/ 	.word	0xfffffffc


//--------------------- .text._Z27SegmentedSumReductionKernelPfS_ --------------------------
	.section	.text._Z27SegmentedSumReductionKernelPfS_,"ax",@progbits
	.align	128
        .global         _Z27SegmentedSumReductionKernelPfS_
        .type           _Z27SegmentedSumReductionKernelPfS_,@function
        .size           _Z27SegmentedSumReductionKernelPfS_,(.L_x_3 - _Z27SegmentedSumReductionKernelPfS_)
        .other          _Z27SegmentedSumReductionKernelPfS_,@"STO_CUDA_ENTRY STV_DEFAULT"
_Z27SegmentedSumReductionKernelPfS_:
.text._Z27SegmentedSumReductionKernelPfS_:
[----:B------:R-:W-:Y:S01]  /*0000*/  LDC R1, c[0x0][0x37c] ;  /* 0x0000df00ff017b82 */ /* 0x000fe20000000800 */
[----:B------:R-:W0:Y:S01]  /*0010*/  S2R R0, SR_CTAID.X ;  /* 0x0000000000007919 */ /* 0x000e220000002500 */
[----:B------:R-:W0:Y:S06]  /*0020*/  LDCU UR8, c[0x0][0x360] ;  /* 0x00006c00ff0877ac */ /* 0x000e2c0008000800 */
[----:B------:R-:W1:Y:S01]  /*0030*/  LDC.64 R4, c[0x0][0x380] ;  /* 0x0000e000ff047b82 */ /* 0x000e620000000a00 */
[----:B------:R-:W2:Y:S01]  /*0040*/  S2R R9, SR_TID.X ;  /* 0x0000000000097919 */ /* 0x000ea20000002100 */
[----:B------:R-:W3:Y:S01]  /*0050*/  LDCU.64 UR6, c[0x0][0x358] ;  /* 0x00006b00ff0677ac */ /* 0x000ee20008000a00 */
[----:B0-----:R-:W-:-:S05]  /*0060*/  IMAD R0, R0, UR8, RZ ;  /* 0x0000000800007c24 */ /* 0x001fca000f8e02ff */
[----:B--2---:R-:W-:-:S04]  /*0070*/  LEA R3, R0, R9, 0x1 ;  /* 0x0000000900037211 */ /* 0x004fc800078e08ff */
[C---:B------:R-:W-:Y:S01]  /*0080*/  IADD3 R7, PT, PT, R3.reuse, 0x100, RZ ;  /* 0x0000010003077810 */ /* 0x040fe20007ffe0ff */
[----:B-1----:R-:W-:-:S04]  /*0090*/  IMAD.WIDE.U32 R2, R3, 0x4, R4 ;  /* 0x0000000403027825 */ /* 0x002fc800078e0004 */
[----:B------:R-:W-:Y:S02]  /*00a0*/  IMAD.WIDE.U32 R4, R7, 0x4, R4 ;  /* 0x0000000407047825 */ /* 0x000fe400078e0004 */
[----:B---3--:R-:W2:Y:S04]  /*00b0*/  LDG.E R2, desc[UR6][R2.64] ;  /* 0x0000000602027981 */ /* 0x008ea8000c1e1900 */
[----:B------:R-:W2:Y:S01]  /*00c0*/  LDG.E R5, desc[UR6][R4.64] ;  /* 0x0000000604057981 */ /* 0x000ea2000c1e1900 */
[----:B------:R-:W0:Y:S01]  /*00d0*/  S2UR UR5, SR_CgaCtaId ;  /* 0x00000000000579c3 */ /* 0x000e220000008800 */
[----:B------:R-:W-:Y:S01]  /*00e0*/  UMOV UR4, 0x400 ;  /* 0x0000040000047882 */ /* 0x000fe20000000000 */
[----:B------:R-:W-:Y:S01]  /*00f0*/  UISETP.GE.U32.AND UP0, UPT, UR8, 0x2, UPT ;  /* 0x000000020800788c */ /* 0x000fe2000bf06070 */
[----:B------:R-:W-:Y:S01]  /*0100*/  ISETP.NE.AND P0, PT, R9, RZ, PT ;  /* 0x000000ff0900720c */ /* 0x000fe20003f05270 */
[----:B0-----:R-:W-:-:S06]  /*0110*/  ULEA UR4, UR5, UR4, 0x18 ;  /* 0x0000000405047291 */ /* 0x001fcc000f8ec0ff */
[----:B------:R-:W-:Y:S01]  /*0120*/  LEA R7, R9, UR4, 0x2 ;  /* 0x0000000409077c11 */ /* 0x000fe2000f8e10ff */
[----:B--2---:R-:W-:-:S05]  /*0130*/  FADD R0, R2, R5 ;  /* 0x0000000502007221 */ /* 0x004fca0000000000 */
[----:B------:R0:W-:Y:S01]  /*0140*/  STS [R7], R0 ;  /* 0x0000000007007388 */ /* 0x0001e20000000800 */
[----:B------:R-:W-:Y:S06]  /*0150*/  BAR.SYNC.DEFER_BLOCKING 0x0 ;  /* 0x0000000000007b1d */ /* 0x000fec0000010000 */
[----:B------:R-:W-:Y:S05]  /*0160*/  BRA.U !UP0, `(.L_x_0) ;  /* 0x0000000108307547 */ /* 0x000fea000b800000 */
[----:B0-----:R-:W-:-:S07]  /*0170*/  IMAD.U32 R0, RZ, RZ, UR8 ;  /* 0x00000008ff007e24 */ /* 0x001fce000f8e00ff */
.L_x_1:
[----:B------:R-:W-:Y:S01]  /*0180*/  BAR.SYNC.DEFER_BLOCKING 0x0 ;  /* 0x0000000000007b1d */ /* 0x000fe20000010000 */
[----:B------:R-:W-:-:S04]  /*0190*/  SHF.R.U32.HI R6, RZ, 0x1, R0 ;  /* 0x00000001ff067819 */ /* 0x000fc80000011600 */
[----:B------:R-:W-:-:S13]  /*01a0*/  ISETP.GE.U32.AND P1, PT, R9, R6, PT ;  /* 0x000000060900720c */ /* 0x000fda0003f26070 */
[----:B------:R-:W-:Y:S01]  /*01b0*/  @!P1 LEA R2, R6, R7, 0x2 ;  /* 0x0000000706029211 */ /* 0x000fe200078e10ff */
[----:B------:R-:W-:Y:S05]  /*01c0*/  @!P1 LDS R3, [R7] ;  /* 0x0000000007039984 */ /* 0x000fea0000000800 */
[----:B------:R-:W0:Y:S02]  /*01d0*/  @!P1 LDS R2, [R2] ;  /* 0x0000000002029984 */ /* 0x000e240000000800 */
[----:B0-----:R-:W-:-:S05]  /*01e0*/  @!P1 FADD R4, R2, R3 ;  /* 0x0000000302049221 */ /* 0x001fca0000000000 */
[----:B------:R1:W-:Y:S01]  /*01f0*/  @!P1 STS [R7], R4 ;  /* 0x0000000407009388 */ /* 0x0003e20000000800 */
[----:B------:R-:W-:Y:S01]  /*0200*/  ISETP.GT.U32.AND P1, PT, R0, 0x3, PT ;  /* 0x000000030000780c */ /* 0x000fe20003f24070 */
[----:B------:R-:W-:-:S12]  /*0210*/  IMAD.MOV.U32 R0, RZ, RZ, R6 ;  /* 0x000000ffff007224 */ /* 0x000fd800078e0006 */
[----:B-1----:R-:W-:Y:S05]  /*0220*/  @P1 BRA `(.L_x_1) ;  /* 0xfffffffc00d41947 */ /* 0x002fea000383ffff */
.L_x_0:
[----:B------:R-:W-:Y:S05]  /*0230*/  @P0 EXIT ;  /* 0x000000000000094d */ /* 0x000fea0003800000 */
[----:B------:R-:W1:Y:S01]  /*0240*/  S2UR UR5, SR_CgaCtaId ;  /* 0x00000000000579c3 */ /* 0x000e620000008800 */
[----:B------:R-:W-:-:S07]  /*0250*/  UMOV UR4, 0x400 ;  /* 0x0000040000047882 */ /* 0x000fce0000000000 */
[----:B------:R-:W2:Y:S01]  /*0260*/  LDC.64 R2, c[0x0][0x388] ;  /* 0x0000e200ff027b82 */ /* 0x000ea20000000a00 */
[----:B-1----:R-:W-:-:S09]  /*0270*/  ULEA UR4, UR5, UR4, 0x18 ;  /* 0x0000000405047291 */ /* 0x002fd2000f8ec0ff */
[----:B------:R-:W2:Y:S04]  /*0280*/  LDS R5, [UR4] ;  /* 0x00000004ff057984 */ /* 0x000ea80008000800 */
[----:B--2---:R-:W-:Y:S01]  /*0290*/  REDG.E.ADD.F32.FTZ.RN.STRONG.GPU desc[UR6][R2.64], R5 ;  /* 0x00000005020079a6 */ /* 0x004fe2000c12f306 */
[----:B------:R-:W-:Y:S05]  /*02a0*/  EXIT ;  /* 0x000000000000794d */ /* 0x000fea0003800000 */
.L_x_2:
[----:B------:R-:W-:-:S00]  /*02b0*/  BRA `(.L_x_2) ;  /* 0xfffffffc00fc7947 */ /* 0x000fc0000383ffff */
[----:B------:R-:W-:-:S00]  /*02c0*/  NOP ;  /* 0x0000000000007918 */ /* 0x000fc00000000000 */
        /* <DEDUP_REMOVED lines=11> */
.L_x_3:


//--------------------- .nv.shared._Z27SegmentedSumReductionKernelPfS_ --------------------------
	.section	.nv.shared._Z27SegmentedSumReductionKernelPfS_,"aw",@nobits
	.sectionflags	@""
	.align	4
.nv.shared._Z27SegmentedSumReductionKernelPfS_:
	.zero		2048


//--------------------- .nv.shared.reserved.0     --------------------------
	.section	.nv.shared.reserved.0,"aw",@nobits
	.weak		__nv_reservedSMEM_offset_0_alias
	.size		__nv_reservedSMEM_offset_0_alias, 0, 64
	.other		__nv_reservedSMEM_offset_0_alias,@"STO_CUDA_RESERVED_SHARED STV_DEFAULT"
__nv_reservedSMEM_offset_0_alias:
	.zero		0
	.zero		64


//--------------------- .nv.constant0._Z27SegmentedSumReductionKernelPfS_ --------------------------
	.section	.nv.constant0._Z27SegmentedSumReductionKernelPfS_,"a",@progbits
	.sectionflags	@""
	.align	4
.nv.constant0._Z27SegmentedSumReductionKernelPfS_:
	.zero		912


//--------------------- SYMBOLS --------------------------

	.type		.nv.reservedSmem.offset0,@object
	.size		.nv.reservedSmem.offset0,0x4
	.type		.nv.reservedSmem.cap,@object
	.size		.nv.reservedSmem.cap,0x4
